//
// Generated by NVIDIA NVVM Compiler
//
// Compiler Build ID: CL-36424714
// Cuda compilation tools, release 13.0, V13.0.88
// Based on NVVM 20.0.0
//

.version 9.0
.target sm_100
.address_size 64

	// .globl	_Z15reductionKernelPKfPfi
// _ZZ15reductionKernelPKfPfiE5sdata has been demoted

.visible .entry _Z15reductionKernelPKfPfi(
	.param .u64 .ptr .align 1 _Z15reductionKernelPKfPfi_param_0,
	.param .u64 .ptr .align 1 _Z15reductionKernelPKfPfi_param_1,
	.param .u32 _Z15reductionKernelPKfPfi_param_2
)
{
	.reg .pred 	%p<6>;
	.reg .b32 	%r<14>;
	.reg .b32 	%f<9>;
	.reg .b64 	%rd<9>;
	// demoted variable
	.shared .align 4 .b8 _ZZ15reductionKernelPKfPfiE5sdata[1024];
	ld.param.u64 	%rd1, [_Z15reductionKernelPKfPfi_param_0];
	ld.param.u64 	%rd2, [_Z15reductionKernelPKfPfi_param_1];
	ld.param.u32 	%r8, [_Z15reductionKernelPKfPfi_param_2];
	mov.u32 	%r1, %tid.x;
	mov.u32 	%r2, %ctaid.x;
	mov.u32 	%r13, %ntid.x;
	mad.lo.s32 	%r4, %r2, %r13, %r1;
	setp.ge.u32 	%p1, %r4, %r8;
	mov.f32 	%f8, 0f00000000;
	@%p1 bra 	$L__BB0_2;
	cvta.to.global.u64 	%rd3, %rd1;
	mul.wide.u32 	%rd4, %r4, 4;
	add.s64 	%rd5, %rd3, %rd4;
	ld.global.f32 	%f8, [%rd5];
$L__BB0_2:
	shl.b32 	%r9, %r1, 2;
	mov.u32 	%r10, _ZZ15reductionKernelPKfPfiE5sdata;
	add.s32 	%r5, %r10, %r9;
	st.shared.f32 	[%r5], %f8;
	bar.sync 	0;
	setp.lt.u32 	%p2, %r13, 2;
	@%p2 bra 	$L__BB0_6;
$L__BB0_3:
	shr.u32 	%r7, %r13, 1;
	setp.ge.u32 	%p3, %r1, %r7;
	@%p3 bra 	$L__BB0_5;
	shl.b32 	%r11, %r7, 2;
	add.s32 	%r12, %r5, %r11;
	ld.shared.f32 	%f4, [%r12];
	ld.shared.f32 	%f5, [%r5];
	add.f32 	%f6, %f4, %f5;
	st.shared.f32 	[%r5], %f6;
$L__BB0_5:
	bar.sync 	0;
	setp.gt.u32 	%p4, %r13, 3;
	mov.u32 	%r13, %r7;
	@%p4 bra 	$L__BB0_3;
$L__BB0_6:
	setp.ne.s32 	%p5, %r1, 0;
	@%p5 bra 	$L__BB0_8;
	ld.shared.f32 	%f7, [_ZZ15reductionKernelPKfPfiE5sdata];
	cvta.to.global.u64 	%rd6, %rd2;
	mul.wide.u32 	%rd7, %r2, 4;
	add.s64 	%rd8, %rd6, %rd7;
	st.global.f32 	[%rd8], %f7;
$L__BB0_8:
	ret;

}


// ===== COMPILED SASS (sm_100) =====

	.target	sm_100

	.elftype	@"ET_EXEC"


//--------------------- .note.nv.tkinfo           --------------------------
	.section	.note.nv.tkinfo,"",@"SHT_NOTE"
	.sectionflags	@"SHF_NOTE_NV_TKINFO"
	.tkinfo
        /*0018*/ 	.word	0x00000002
        /*0030*/ 	.string	""
        /*0030*/ 	.string	"ptxas"
        /*0030*/ 	.string	"Cuda compilation tools, release 13.0, V13.0.88"
        /*0030*/ 	.string	"Build cuda_13.0.r13.0/compiler.36424714_0"
        /*0030*/ 	.string	"-arch sm_100 -m 64 "



//--------------------- .note.nv.cuinfo           --------------------------
	.section	.note.nv.cuinfo,"",@"SHT_NOTE"
	.sectionflags	@"SHF_NOTE_NV_CUINFO"
        /*0018*/ 	.short	0x0002
        /*001a*/ 	.short	0x0064
        /*001c*/ 	.short	0x0082
	.zero		2


//--------------------- .nv.info                  --------------------------
	.section	.nv.info,"",@"SHT_CUDA_INFO"
	.align	4


	//----- nvinfo : EIATTR_REGCOUNT
	.align		4
        /*0000*/ 	.byte	0x04, 0x2f
        /*0002*/ 	.short	(.L_1 - .L_0)
	.align		4
.L_0:
        /*0004*/ 	.word	index@(_Z15reductionKernelPKfPfi)
        /*0008*/ 	.word	0x0000000b


	//----- nvinfo : EIATTR_FRAME_SIZE
	.align		4
.L_1:
        /*000c*/ 	.byte	0x04, 0x11
        /*000e*/ 	.short	(.L_3 - .L_2)
	.align		4
.L_2:
        /*0010*/ 	.word	index@(_Z15reductionKernelPKfPfi)
        /*0014*/ 	.word	0x00000000


	//----- nvinfo : EIATTR_MIN_STACK_SIZE
	.align		4
.L_3:
        /*0018*/ 	.byte	0x04, 0x12
        /*001a*/ 	.short	(.L_5 - .L_4)
	.align		4
.L_4:
        /*001c*/ 	.word	index@(_Z15reductionKernelPKfPfi)
        /*0020*/ 	.word	0x00000000
.L_5:


//--------------------- .nv.compat                --------------------------
	.section	.nv.compat,"",@"SHT_CUDA_COMPAT_INFO"
	.align	4
        /*0000*/ 	.byte	0x02, 0x09, 0x00, 0x00, 0x02, 0x02, 0x01, 0x00, 0x02, 0x05, 0x05, 0x00, 0x03, 0x07, 0x01, 0x01
        /*0010*/ 	.byte	0x02, 0x03, 0x00, 0x00, 0x02, 0x06, 0x01, 0x00, 0x04, 0x0b, 0x08, 0x00, 0x09, 0x00, 0x00, 0x00
        /*0020*/ 	.byte	0x00, 0x00, 0x00, 0x00


//--------------------- .nv.info._Z15reductionKernelPKfPfi --------------------------
	.section	.nv.info._Z15reductionKernelPKfPfi,"",@"SHT_CUDA_INFO"
	.sectionflags	@""
	.align	4


	//----- nvinfo : EIATTR_CUDA_API_VERSION
	.align		4
        /*0000*/ 	.byte	0x04, 0x37
        /*0002*/ 	.short	(.L_7 - .L_6)
.L_6:
        /*0004*/ 	.word	0x00000082


	//----- nvinfo : EIATTR_KPARAM_INFO
	.align		4
.L_7:
        /*0008*/ 	.byte	0x04, 0x17
        /*000a*/ 	.short	(.L_9 - .L_8)
.L_8:
        /*000c*/ 	.word	0x00000000
        /*0010*/ 	.short	0x0002
        /*0012*/ 	.short	0x0010
        /*0014*/ 	.byte	0x00, 0xf0, 0x11, 0x00


	//----- nvinfo : EIATTR_KPARAM_INFO
	.align		4
.L_9:
        /*0018*/ 	.byte	0x04, 0x17
        /*001a*/ 	.short	(.L_11 - .L_10)
.L_10:
        /*001c*/ 	.word	0x00000000
        /*0020*/ 	.short	0x0001
        /*0022*/ 	.short	0x0008
        /*0024*/ 	.byte	0x00, 0xf5, 0x21, 0x00


	//----- nvinfo : EIATTR_KPARAM_INFO
	.align		4
.L_11:
        /*0028*/ 	.byte	0x04, 0x17
        /*002a*/ 	.short	(.L_13 - .L_12)
.L_12:
        /*002c*/ 	.word	0x00000000
        /*0030*/ 	.short	0x0000
        /*0032*/ 	.short	0x0000
        /*0034*/ 	.byte	0x00, 0xf5, 0x21, 0x00


	//----- nvinfo : EIATTR_SPARSE_MMA_MASK
	.align		4
.L_13:
        /*0038*/ 	.byte	0x03, 0x50
        /*003a*/ 	.short	0x0000


	//----- nvinfo : EIATTR_MAXREG_COUNT
	.align		4
        /*003c*/ 	.byte	0x03, 0x1b
        /*003e*/ 	.short	0x00ff


	//----- nvinfo : EIATTR_NUM_BARRIERS
	.align		4
        /*0040*/ 	.byte	0x02, 0x4c
        /*0042*/ 	.byte	0x01
	.zero		1


	//----- nvinfo : EIATTR_MERCURY_ISA_VERSION
	.align		4
        /*0044*/ 	.byte	0x03, 0x5f
        /*0046*/ 	.short	0x0101


	//----- nvinfo : EIATTR_VRC_CTA_INIT_COUNT
	.align		4
        /*0048*/ 	.byte	0x02, 0x4a
	.zero		1
	.zero		1


	//----- nvinfo : EIATTR_EXIT_INSTR_OFFSETS
	.align		4
        /*004c*/ 	.byte	0x04, 0x1c
        /*004e*/ 	.short	(.L_15 - .L_14)


	//   ....[0]....
.L_14:
        /*0050*/ 	.word	0x00000210


	//   ....[1]....
        /*0054*/ 	.word	0x00000290


	//----- nvinfo : EIATTR_CBANK_PARAM_SIZE
	.align		4
.L_15:
        /*0058*/ 	.byte	0x03, 0x19
        /*005a*/ 	.short	0x0014


	//----- nvinfo : EIATTR_PARAM_CBANK
	.align		4
        /*005c*/ 	.byte	0x04, 0x0a
        /*005e*/ 	.short	(.L_17 - .L_16)
	.align		4
.L_16:
        /*0060*/ 	.word	index@(.nv.constant0._Z15reductionKernelPKfPfi)
        /*0064*/ 	.short	0x0380
        /*0066*/ 	.short	0x0014


	//----- nvinfo : EIATTR_SW_WAR
	.align		4
.L_17:
        /*0068*/ 	.byte	0x04, 0x36
        /*006a*/ 	.short	(.L_19 - .L_18)
.L_18:
        /*006c*/ 	.word	0x00000008
.L_19:


//--------------------- .nv.callgraph             --------------------------
	.section	.nv.callgraph,"",@"SHT_CUDA_CALLGRAPH"
	.align	4
	.sectionentsize	8
	.align		4
        /*0000*/ 	.word	0x00000000
	.align		4
        /*0004*/ 	.word	0xffffffff
	.align		4
        /*0008*/ 	.word	0x00000000
	.align		4
        /*000c*/ 	.word	0xfffffffe
	.align		4
        /*0010*/ 	.word	0x00000000
	.align		4
        /*0014*/ 	.word	0xfffffffd
	.align		4
        /*0018*/ 	.word	0x00000000
	.align		4
        /*001c*/ 	.word	0xfffffffc


//--------------------- .text._Z15reductionKernelPKfPfi --------------------------
	.section	.text._Z15reductionKernelPKfPfi,"ax",@progbits
	.align	128
        .global         _Z15reductionKernelPKfPfi
        .type           _Z15reductionKernelPKfPfi,@function
        .size           _Z15reductionKernelPKfPfi,(.L_x_3 - _Z15reductionKernelPKfPfi)
        .other          _Z15reductionKernelPKfPfi,@"STO_CUDA_ENTRY STV_DEFAULT"
_Z15reductionKernelPKfPfi:
.text._Z15reductionKernelPKfPfi:
[----:B------:R-:W-:Y:S01]  /*0000*/  LDC R1, c[0x0][0x37c] ;  /* 0x0000df00ff017b82 */ /* 0x000fe20000000800 */
[----:B------:R-:W0:Y:S01]  /*0010*/  S2R R6, SR_TID.X ;  /* 0x0000000000067919 */ /* 0x000e220000002100 */
[----:B------:R-:W0:Y:S01]  /*0020*/  LDCU UR8, c[0x0][0x360] ;  /* 0x00006c00ff0877ac */ /* 0x000e220008000800 */
[----:B------:R-:W-:Y:S01]  /*0030*/  IMAD.MOV.U32 R4, RZ, RZ, RZ ;  /* 0x000000ffff047224 */ /* 0x000fe200078e00ff */
[----:B------:R-:W0:Y:S01]  /*0040*/  S2R R7, SR_CTAID.X ;  /* 0x0000000000077919 */ /* 0x000e220000002500 */
[----:B------:R-:W1:Y:S01]  /*0050*/  LDCU UR4, c[0x0][0x390] ;  /* 0x00007200ff0477ac */ /* 0x000e620008000800 */
[----:B------:R-:W2:Y:S01]  /*0060*/  LDCU.64 UR6, c[0x0][0x358] ;  /* 0x00006b00ff0677ac */ /* 0x000ea20008000a00 */
[----:B0-----:R-:W-:-:S05]  /*0070*/  IMAD R5, R7, UR8, R6 ;  /* 0x0000000807057c24 */ /* 0x001fca000f8e0206 */
[----:B-1----:R-:W-:-:S13]  /*0080*/  ISETP.GE.U32.AND P0, PT, R5, UR4, PT ;  /* 0x0000000405007c0c */ /* 0x002fda000bf06070 */
[----:B------:R-:W0:Y:S02]  /*0090*/  @!P0 LDC.64 R2, c[0x0][0x380] ;  /* 0x0000e000ff028b82 */ /* 0x000e240000000a00 */
[----:B0-----:R-:W-:-:S05]  /*00a0*/  @!P0 IMAD.WIDE.U32 R2, R5, 0x4, R2 ;  /* 0x0000000405028825 */ /* 0x001fca00078e0002 */
[----:B--2---:R-:W2:Y:S01]  /*00b0*/  @!P0 LDG.E R4, desc[UR6][R2.64] ;  /* 0x0000000602048981 */ /* 0x004ea2000c1e1900 */
[----:B------:R-:W0:Y:S01]  /*00c0*/  S2UR UR5, SR_CgaCtaId ;  /* 0x00000000000579c3 */ /* 0x000e220000008800 */
[----:B------:R-:W-:Y:S01]  /*00d0*/  IMAD.U32 R0, RZ, RZ, UR8 ;  /* 0x00000008ff007e24 */ /* 0x000fe2000f8e00ff */
[----:B------:R-:W-:Y:S01]  /*00e0*/  UMOV UR4, 0x400 ;  /* 0x0000040000047882 */ /* 0x000fe20000000000 */
[----:B------:R-:W-:-:S03]  /*00f0*/  ISETP.NE.AND P0, PT, R6, RZ, PT ;  /* 0x000000ff0600720c */ /* 0x000fc60003f05270 */
[----:B------:R-:W-:Y:S01]  /*0100*/  ISETP.GE.U32.AND P1, PT, R0, 0x2, PT ;  /* 0x000000020000780c */ /* 0x000fe20003f26070 */
[----:B0-----:R-:W-:-:S06]  /*0110*/  ULEA UR4, UR5, UR4, 0x18 ;  /* 0x0000000405047291 */ /* 0x001fcc000f8ec0ff */
[----:B------:R-:W-:-:S05]  /*0120*/  LEA R5, R6, UR4, 0x2 ;  /* 0x0000000406057c11 */ /* 0x000fca000f8e10ff */
[----:B--2---:R0:W-:Y:S01]  /*0130*/  STS [R5], R4 ;  /* 0x0000000405007388 */ /* 0x0041e20000000800 */
[----:B------:R-:W-:Y:S06]  /*0140*/  BAR.SYNC.DEFER_BLOCKING 0x0 ;  /* 0x0000000000007b1d */ /* 0x000fec0000010000 */
[----:B------:R-:W-:Y:S05]  /*0150*/  @!P1 BRA `(.L_x_0) ;  /* 0x00000000002c9947 */ /* 0x000fea0003800000 */
.L_x_1:
[----:B------:R-:W-:-:S04]  /*0160*/  SHF.R.U32.HI R8, RZ, 0x1, R0 ;  /* 0x00000001ff087819 */ /* 0x000fc80000011600 */
[----:B------:R-:W-:-:S13]  /*0170*/  ISETP.GE.U32.AND P1, PT, R6, R8, PT ;  /* 0x000000080600720c */ /* 0x000fda0003f26070 */
[----:B------:R-:W-:Y:S01]  /*0180*/  @!P1 LEA R2, R8, R5, 0x2 ;  /* 0x0000000508029211 */ /* 0x000fe200078e10ff */
[----:B------:R-:W-:Y:S05]  /*0190*/  @!P1 LDS R3, [R5] ;  /* 0x0000000005039984 */ /* 0x000fea0000000800 */
[----:B------:R-:W0:Y:S02]  /*01a0*/  @!P1 LDS R2, [R2] ;  /* 0x0000000002029984 */ /* 0x000e240000000800 */
[----:B0-----:R-:W-:-:S05]  /*01b0*/  @!P1 FADD R4, R2, R3 ;  /* 0x0000000302049221 */ /* 0x001fca0000000000 */
[----:B------:R1:W-:Y:S01]  /*01c0*/  @!P1 STS [R5], R4 ;  /* 0x0000000405009388 */ /* 0x0003e20000000800 */
[----:B------:R-:W-:Y:S01]  /*01d0*/  BAR.SYNC.DEFER_BLOCKING 0x0 ;  /* 0x0000000000007b1d */ /* 0x000fe20000010000 */
[----:B------:R-:W-:Y:S01]  /*01e0*/  ISETP.GT.U32.AND P1, PT, R0, 0x3, PT ;  /* 0x000000030000780c */ /* 0x000fe20003f24070 */
[----:B------:R-:W-:-:S12]  /*01f0*/  IMAD.MOV.U32 R0, RZ, RZ, R8 ;  /* 0x000000ffff007224 */ /* 0x000fd800078e0008 */
[----:B-1----:R-:W-:Y:S05]  /*0200*/  @P1 BRA `(.L_x_1) ;  /* 0xfffffffc00d41947 */ /* 0x002fea000383ffff */
.L_x_0:
[----:B------:R-:W-:Y:S05]  /*0210*/  @P0 EXIT ;  /* 0x000000000000094d */ /* 0x000fea0003800000 */
[----:B------:R-:W1:Y:S01]  /*0220*/  S2UR UR5, SR_CgaCtaId ;  /* 0x00000000000579c3 */ /* 0x000e620000008800 */
[----:B------:R-:W-:-:S07]  /*0230*/  UMOV UR4, 0x400 ;  /* 0x0000040000047882 */ /* 0x000fce0000000000 */
[----:B------:R-:W2:Y:S01]  /*0240*/  LDC.64 R2, c[0x0][0x388] ;  /* 0x0000e200ff027b82 */ /* 0x000ea20000000a00 */
[----:B-1----:R-:W-:Y:S01]  /*0250*/  ULEA UR4, UR5, UR4, 0x18 ;  /* 0x0000000405047291 */ /* 0x002fe2000f8ec0ff */
[----:B--2---:R-:W-:-:S08]  /*0260*/  IMAD.WIDE.U32 R2, R7, 0x4, R2 ;  /* 0x0000000407027825 */ /* 0x004fd000078e0002 */
[----:B0-----:R-:W0:Y:S04]  /*0270*/  LDS R5, [UR4] ;  /* 0x00000004ff057984 */ /* 0x001e280008000800 */
[----:B0-----:R-:W-:Y:S01]  /*0280*/  STG.E desc[UR6][R2.64], R5 ;  /* 0x0000000502007986 */ /* 0x001fe2000c101906 */
[----:B------:R-:W-:Y:S05]  /*0290*/  EXIT ;  /* 0x000000000000794d */ /* 0x000fea0003800000 */
.L_x_2:
[----:B------:R-:W-:-:S00]  /*02a0*/  BRA `(.L_x_2) ;  /* 0xfffffffc00fc7947 */ /* 0x000fc0000383ffff */
[----:B------:R-:W-:-:S00]  /*02b0*/  NOP ;  /* 0x0000000000007918 */ /* 0x000fc00000000000 */
        /* <DEDUP_REMOVED lines=12> */
.L_x_3:


//--------------------- .nv.shared._Z15reductionKernelPKfPfi --------------------------
	.section	.nv.shared._Z15reductionKernelPKfPfi,"aw",@nobits
	.sectionflags	@""
	.align	4
.nv.shared._Z15reductionKernelPKfPfi:
	.zero		2048


//--------------------- .nv.shared.reserved.0     --------------------------
	.section	.nv.shared.reserved.0,"aw",@nobits
	.weak		__nv_reservedSMEM_offset_0_alias
	.size		__nv_reservedSMEM_offset_0_alias, 0, 64
	.other		__nv_reservedSMEM_offset_0_alias,@"STO_CUDA_RESERVED_SHARED STV_DEFAULT"
__nv_reservedSMEM_offset_0_alias:
	.zero		0
	.zero		64


//--------------------- .nv.constant0._Z15reductionKernelPKfPfi --------------------------
	.section	.nv.constant0._Z15reductionKernelPKfPfi,"a",@progbits
	.sectionflags	@""
	.align	4
.nv.constant0._Z15reductionKernelPKfPfi:
	.zero		916


//--------------------- SYMBOLS --------------------------

	.type		.nv.reservedSmem.offset0,@object
	.size		.nv.reservedSmem.offset0,0x4
	.type		.nv.reservedSmem.cap,@object
	.size		.nv.reservedSmem.cap,0x4
